//
// Generated by NVIDIA NVVM Compiler
//
// Compiler Build ID: CL-36424714
// Cuda compilation tools, release 13.0, V13.0.88
// Based on NVVM 20.0.0
//

.version 9.0
.target sm_100
.address_size 64

	// .globl	_Z6MatmulPfPKfiiS_S_

.visible .entry _Z6MatmulPfPKfiiS_S_(
	.param .u64 .ptr .align 1 _Z6MatmulPfPKfiiS_S__param_0,
	.param .u64 .ptr .align 1 _Z6MatmulPfPKfiiS_S__param_1,
	.param .u32 _Z6MatmulPfPKfiiS_S__param_2,
	.param .u32 _Z6MatmulPfPKfiiS_S__param_3,
	.param .u64 .ptr .align 1 _Z6MatmulPfPKfiiS_S__param_4,
	.param .u64 .ptr .align 1 _Z6MatmulPfPKfiiS_S__param_5
)
{
	.reg .pred 	%p<11>;
	.reg .b32 	%r<38>;
	.reg .b32 	%f<110>;
	.reg .b64 	%rd<35>;

	ld.param.u64 	%rd10, [_Z6MatmulPfPKfiiS_S__param_0];
	ld.param.u64 	%rd12, [_Z6MatmulPfPKfiiS_S__param_1];
	ld.param.u32 	%r23, [_Z6MatmulPfPKfiiS_S__param_2];
	ld.param.u32 	%r24, [_Z6MatmulPfPKfiiS_S__param_3];
	ld.param.u64 	%rd13, [_Z6MatmulPfPKfiiS_S__param_4];
	ld.param.u64 	%rd11, [_Z6MatmulPfPKfiiS_S__param_5];
	cvta.to.global.u64 	%rd1, %rd13;
	cvta.to.global.u64 	%rd2, %rd12;
	mov.u32 	%r25, %ctaid.x;
	mov.u32 	%r26, %ntid.x;
	mov.u32 	%r27, %tid.x;
	mad.lo.s32 	%r1, %r25, %r26, %r27;
	setp.ge.s32 	%p1, %r1, %r24;
	@%p1 bra 	$L__BB0_15;
	cvta.to.global.u64 	%rd14, %rd11;
	mul.wide.s32 	%rd15, %r1, 4;
	add.s64 	%rd16, %rd14, %rd15;
	ld.global.f32 	%f109, [%rd16];
	setp.lt.s32 	%p2, %r23, 1;
	@%p2 bra 	$L__BB0_14;
	mul.lo.s32 	%r2, %r23, %r1;
	and.b32  	%r3, %r23, 15;
	setp.lt.u32 	%p3, %r23, 16;
	mov.b32 	%r34, 0;
	@%p3 bra 	$L__BB0_5;
	and.b32  	%r34, %r23, 2147483632;
	neg.s32 	%r32, %r34;
	add.s64 	%rd33, %rd2, 32;
	add.s64 	%rd4, %rd1, 32;
	mov.u32 	%r31, %r2;
$L__BB0_4:
	.pragma "nounroll";
	mul.wide.s32 	%rd17, %r31, 4;
	add.s64 	%rd18, %rd4, %rd17;
	ld.global.f32 	%f16, [%rd33+-32];
	ld.global.f32 	%f17, [%rd18+-32];
	fma.rn.f32 	%f18, %f16, %f17, %f109;
	ld.global.f32 	%f19, [%rd33+-28];
	ld.global.f32 	%f20, [%rd18+-28];
	fma.rn.f32 	%f21, %f19, %f20, %f18;
	ld.global.f32 	%f22, [%rd33+-24];
	ld.global.f32 	%f23, [%rd18+-24];
	fma.rn.f32 	%f24, %f22, %f23, %f21;
	ld.global.f32 	%f25, [%rd33+-20];
	ld.global.f32 	%f26, [%rd18+-20];
	fma.rn.f32 	%f27, %f25, %f26, %f24;
	ld.global.f32 	%f28, [%rd33+-16];
	ld.global.f32 	%f29, [%rd18+-16];
	fma.rn.f32 	%f30, %f28, %f29, %f27;
	ld.global.f32 	%f31, [%rd33+-12];
	ld.global.f32 	%f32, [%rd18+-12];
	fma.rn.f32 	%f33, %f31, %f32, %f30;
	ld.global.f32 	%f34, [%rd33+-8];
	ld.global.f32 	%f35, [%rd18+-8];
	fma.rn.f32 	%f36, %f34, %f35, %f33;
	ld.global.f32 	%f37, [%rd33+-4];
	ld.global.f32 	%f38, [%rd18+-4];
	fma.rn.f32 	%f39, %f37, %f38, %f36;
	ld.global.f32 	%f40, [%rd33];
	ld.global.f32 	%f41, [%rd18];
	fma.rn.f32 	%f42, %f40, %f41, %f39;
	ld.global.f32 	%f43, [%rd33+4];
	ld.global.f32 	%f44, [%rd18+4];
	fma.rn.f32 	%f45, %f43, %f44, %f42;
	ld.global.f32 	%f46, [%rd33+8];
	ld.global.f32 	%f47, [%rd18+8];
	fma.rn.f32 	%f48, %f46, %f47, %f45;
	ld.global.f32 	%f49, [%rd33+12];
	ld.global.f32 	%f50, [%rd18+12];
	fma.rn.f32 	%f51, %f49, %f50, %f48;
	ld.global.f32 	%f52, [%rd33+16];
	ld.global.f32 	%f53, [%rd18+16];
	fma.rn.f32 	%f54, %f52, %f53, %f51;
	ld.global.f32 	%f55, [%rd33+20];
	ld.global.f32 	%f56, [%rd18+20];
	fma.rn.f32 	%f57, %f55, %f56, %f54;
	ld.global.f32 	%f58, [%rd33+24];
	ld.global.f32 	%f59, [%rd18+24];
	fma.rn.f32 	%f60, %f58, %f59, %f57;
	ld.global.f32 	%f61, [%rd33+28];
	ld.global.f32 	%f62, [%rd18+28];
	fma.rn.f32 	%f109, %f61, %f62, %f60;
	add.s32 	%r32, %r32, 16;
	add.s64 	%rd33, %rd33, 64;
	add.s32 	%r31, %r31, 16;
	setp.ne.s32 	%p4, %r32, 0;
	@%p4 bra 	$L__BB0_4;
$L__BB0_5:
	setp.eq.s32 	%p5, %r3, 0;
	@%p5 bra 	$L__BB0_14;
	and.b32  	%r11, %r23, 7;
	setp.lt.u32 	%p6, %r3, 8;
	@%p6 bra 	$L__BB0_8;
	mul.wide.u32 	%rd19, %r34, 4;
	add.s64 	%rd20, %rd2, %rd19;
	ld.global.f32 	%f64, [%rd20];
	add.s32 	%r29, %r34, %r2;
	mul.wide.s32 	%rd21, %r29, 4;
	add.s64 	%rd22, %rd1, %rd21;
	ld.global.f32 	%f65, [%rd22];
	fma.rn.f32 	%f66, %f64, %f65, %f109;
	ld.global.f32 	%f67, [%rd20+4];
	ld.global.f32 	%f68, [%rd22+4];
	fma.rn.f32 	%f69, %f67, %f68, %f66;
	ld.global.f32 	%f70, [%rd20+8];
	ld.global.f32 	%f71, [%rd22+8];
	fma.rn.f32 	%f72, %f70, %f71, %f69;
	ld.global.f32 	%f73, [%rd20+12];
	ld.global.f32 	%f74, [%rd22+12];
	fma.rn.f32 	%f75, %f73, %f74, %f72;
	ld.global.f32 	%f76, [%rd20+16];
	ld.global.f32 	%f77, [%rd22+16];
	fma.rn.f32 	%f78, %f76, %f77, %f75;
	ld.global.f32 	%f79, [%rd20+20];
	ld.global.f32 	%f80, [%rd22+20];
	fma.rn.f32 	%f81, %f79, %f80, %f78;
	ld.global.f32 	%f82, [%rd20+24];
	ld.global.f32 	%f83, [%rd22+24];
	fma.rn.f32 	%f84, %f82, %f83, %f81;
	ld.global.f32 	%f85, [%rd20+28];
	ld.global.f32 	%f86, [%rd22+28];
	fma.rn.f32 	%f109, %f85, %f86, %f84;
	add.s32 	%r34, %r34, 8;
$L__BB0_8:
	setp.eq.s32 	%p7, %r11, 0;
	@%p7 bra 	$L__BB0_14;
	and.b32  	%r14, %r23, 3;
	setp.lt.u32 	%p8, %r11, 4;
	@%p8 bra 	$L__BB0_11;
	mul.wide.u32 	%rd23, %r34, 4;
	add.s64 	%rd24, %rd2, %rd23;
	ld.global.f32 	%f88, [%rd24];
	add.s32 	%r30, %r34, %r2;
	mul.wide.s32 	%rd25, %r30, 4;
	add.s64 	%rd26, %rd1, %rd25;
	ld.global.f32 	%f89, [%rd26];
	fma.rn.f32 	%f90, %f88, %f89, %f109;
	ld.global.f32 	%f91, [%rd24+4];
	ld.global.f32 	%f92, [%rd26+4];
	fma.rn.f32 	%f93, %f91, %f92, %f90;
	ld.global.f32 	%f94, [%rd24+8];
	ld.global.f32 	%f95, [%rd26+8];
	fma.rn.f32 	%f96, %f94, %f95, %f93;
	ld.global.f32 	%f97, [%rd24+12];
	ld.global.f32 	%f98, [%rd26+12];
	fma.rn.f32 	%f109, %f97, %f98, %f96;
	add.s32 	%r34, %r34, 4;
$L__BB0_11:
	setp.eq.s32 	%p9, %r14, 0;
	@%p9 bra 	$L__BB0_14;
	add.s32 	%r37, %r34, %r2;
	mul.wide.u32 	%rd27, %r34, 4;
	add.s64 	%rd34, %rd2, %rd27;
	neg.s32 	%r36, %r14;
$L__BB0_13:
	.pragma "nounroll";
	mul.wide.s32 	%rd28, %r37, 4;
	add.s64 	%rd29, %rd1, %rd28;
	ld.global.f32 	%f99, [%rd34];
	ld.global.f32 	%f100, [%rd29];
	fma.rn.f32 	%f109, %f99, %f100, %f109;
	add.s32 	%r37, %r37, 1;
	add.s64 	%rd34, %rd34, 4;
	add.s32 	%r36, %r36, 1;
	setp.ne.s32 	%p10, %r36, 0;
	@%p10 bra 	$L__BB0_13;
$L__BB0_14:
	cvta.to.global.u64 	%rd30, %rd10;
	add.s64 	%rd32, %rd30, %rd15;
	st.global.f32 	[%rd32], %f109;
$L__BB0_15:
	ret;

}


// ===== COMPILED SASS (sm_100) =====

	.target	sm_100

	.elftype	@"ET_EXEC"


//--------------------- .note.nv.tkinfo           --------------------------
	.section	.note.nv.tkinfo,"",@"SHT_NOTE"
	.sectionflags	@"SHF_NOTE_NV_TKINFO"
	.tkinfo
        /*0018*/ 	.word	0x00000002
        /*0030*/ 	.string	""
        /*0030*/ 	.string	"ptxas"
        /*0030*/ 	.string	"Cuda compilation tools, release 13.0, V13.0.88"
        /*0030*/ 	.string	"Build cuda_13.0.r13.0/compiler.36424714_0"
        /*0030*/ 	.string	"-arch sm_100 -m 64 "



//--------------------- .note.nv.cuinfo           --------------------------
	.section	.note.nv.cuinfo,"",@"SHT_NOTE"
	.sectionflags	@"SHF_NOTE_NV_CUINFO"
        /*0018*/ 	.short	0x0002
        /*001a*/ 	.short	0x0064
        /*001c*/ 	.short	0x0082
	.zero		2


//--------------------- .nv.info                  --------------------------
	.section	.nv.info,"",@"SHT_CUDA_INFO"
	.align	4


	//----- nvinfo : EIATTR_REGCOUNT
	.align		4
        /*0000*/ 	.byte	0x04, 0x2f
        /*0002*/ 	.short	(.L_1 - .L_0)
	.align		4
.L_0:
        /*0004*/ 	.word	index@(_Z6MatmulPfPKfiiS_S_)
        /*0008*/ 	.word	0x0000001f


	//----- nvinfo : EIATTR_FRAME_SIZE
	.align		4
.L_1:
        /*000c*/ 	.byte	0x04, 0x11
        /*000e*/ 	.short	(.L_3 - .L_2)
	.align		4
.L_2:
        /*0010*/ 	.word	index@(_Z6MatmulPfPKfiiS_S_)
        /*0014*/ 	.word	0x00000000


	//----- nvinfo : EIATTR_MIN_STACK_SIZE
	.align		4
.L_3:
        /*0018*/ 	.byte	0x04, 0x12
        /*001a*/ 	.short	(.L_5 - .L_4)
	.align		4
.L_4:
        /*001c*/ 	.word	index@(_Z6MatmulPfPKfiiS_S_)
        /*0020*/ 	.word	0x00000000
.L_5:


//--------------------- .nv.compat                --------------------------
	.section	.nv.compat,"",@"SHT_CUDA_COMPAT_INFO"
	.align	4
        /*0000*/ 	.byte	0x02, 0x09, 0x00, 0x00, 0x02, 0x02, 0x01, 0x00, 0x02, 0x05, 0x05, 0x00, 0x03, 0x07, 0x01, 0x01
        /*0010*/ 	.byte	0x02, 0x03, 0x00, 0x00, 0x02, 0x06, 0x01, 0x00, 0x04, 0x0b, 0x08, 0x00, 0x09, 0x00, 0x00, 0x00
        /*0020*/ 	.byte	0x00, 0x00, 0x00, 0x00


//--------------------- .nv.info._Z6MatmulPfPKfiiS_S_ --------------------------
	.section	.nv.info._Z6MatmulPfPKfiiS_S_,"",@"SHT_CUDA_INFO"
	.sectionflags	@""
	.align	4


	//----- nvinfo : EIATTR_CUDA_API_VERSION
	.align		4
        /*0000*/ 	.byte	0x04, 0x37
        /*0002*/ 	.short	(.L_7 - .L_6)
.L_6:
        /*0004*/ 	.word	0x00000082


	//----- nvinfo : EIATTR_KPARAM_INFO
	.align		4
.L_7:
        /*0008*/ 	.byte	0x04, 0x17
        /*000a*/ 	.short	(.L_9 - .L_8)
.L_8:
        /*000c*/ 	.word	0x00000000
        /*0010*/ 	.short	0x0005
        /*0012*/ 	.short	0x0020
        /*0014*/ 	.byte	0x00, 0xf5, 0x21, 0x00


	//----- nvinfo : EIATTR_KPARAM_INFO
	.align		4
.L_9:
        /*0018*/ 	.byte	0x04, 0x17
        /*001a*/ 	.short	(.L_11 - .L_10)
.L_10:
        /*001c*/ 	.word	0x00000000
        /*0020*/ 	.short	0x0004
        /*0022*/ 	.short	0x0018
        /*0024*/ 	.byte	0x00, 0xf5, 0x21, 0x00


	//----- nvinfo : EIATTR_KPARAM_INFO
	.align		4
.L_11:
        /*0028*/ 	.byte	0x04, 0x17
        /*002a*/ 	.short	(.L_13 - .L_12)
.L_12:
        /*002c*/ 	.word	0x00000000
        /*0030*/ 	.short	0x0003
        /*0032*/ 	.short	0x0014
        /*0034*/ 	.byte	0x00, 0xf0, 0x11, 0x00


	//----- nvinfo : EIATTR_KPARAM_INFO
	.align		4
.L_13:
        /*0038*/ 	.byte	0x04, 0x17
        /*003a*/ 	.short	(.L_15 - .L_14)
.L_14:
        /*003c*/ 	.word	0x00000000
        /*0040*/ 	.short	0x0002
        /*0042*/ 	.short	0x0010
        /*0044*/ 	.byte	0x00, 0xf0, 0x11, 0x00


	//----- nvinfo : EIATTR_KPARAM_INFO
	.align		4
.L_15:
        /*0048*/ 	.byte	0x04, 0x17
        /*004a*/ 	.short	(.L_17 - .L_16)
.L_16:
        /*004c*/ 	.word	0x00000000
        /*0050*/ 	.short	0x0001
        /*0052*/ 	.short	0x0008
        /*0054*/ 	.byte	0x00, 0xf5, 0x21, 0x00


	//----- nvinfo : EIATTR_KPARAM_INFO
	.align		4
.L_17:
        /*0058*/ 	.byte	0x04, 0x17
        /*005a*/ 	.short	(.L_19 - .L_18)
.L_18:
        /*005c*/ 	.word	0x00000000
        /*0060*/ 	.short	0x0000
        /*0062*/ 	.short	0x0000
        /*0064*/ 	.byte	0x00, 0xf5, 0x21, 0x00


	//----- nvinfo : EIATTR_SPARSE_MMA_MASK
	.align		4
.L_19:
        /*0068*/ 	.byte	0x03, 0x50
        /*006a*/ 	.short	0x0000


	//----- nvinfo : EIATTR_MAXREG_COUNT
	.align		4
        /*006c*/ 	.byte	0x03, 0x1b
        /*006e*/ 	.short	0x00ff


	//----- nvinfo : EIATTR_MERCURY_ISA_VERSION
	.align		4
        /*0070*/ 	.byte	0x03, 0x5f
        /*0072*/ 	.short	0x0101


	//----- nvinfo : EIATTR_VRC_CTA_INIT_COUNT
	.align		4
        /*0074*/ 	.byte	0x02, 0x4a
	.zero		1
	.zero		1


	//----- nvinfo : EIATTR_EXIT_INSTR_OFFSETS
	.align		4
        /*0078*/ 	.byte	0x04, 0x1c
        /*007a*/ 	.short	(.L_21 - .L_20)


	//   ....[0]....
.L_20:
        /*007c*/ 	.word	0x00000070


	//   ....[1]....
        /*0080*/ 	.word	0x00000aa0


	//----- nvinfo : EIATTR_CBANK_PARAM_SIZE
	.align		4
.L_21:
        /*0084*/ 	.byte	0x03, 0x19
        /*0086*/ 	.short	0x0028


	//----- nvinfo : EIATTR_PARAM_CBANK
	.align		4
        /*0088*/ 	.byte	0x04, 0x0a
        /*008a*/ 	.short	(.L_23 - .L_22)
	.align		4
.L_22:
        /*008c*/ 	.word	index@(.nv.constant0._Z6MatmulPfPKfiiS_S_)
        /*0090*/ 	.short	0x0380
        /*0092*/ 	.short	0x0028


	//----- nvinfo : EIATTR_SW_WAR
	.align		4
.L_23:
        /*0094*/ 	.byte	0x04, 0x36
        /*0096*/ 	.short	(.L_25 - .L_24)
.L_24:
        /*0098*/ 	.word	0x00000008
.L_25:


//--------------------- .nv.callgraph             --------------------------
	.section	.nv.callgraph,"",@"SHT_CUDA_CALLGRAPH"
	.align	4
	.sectionentsize	8
	.align		4
        /*0000*/ 	.word	0x00000000
	.align		4
        /*0004*/ 	.word	0xffffffff
	.align		4
        /*0008*/ 	.word	0x00000000
	.align		4
        /*000c*/ 	.word	0xfffffffe
	.align		4
        /*0010*/ 	.word	0x00000000
	.align		4
        /*0014*/ 	.word	0xfffffffd
	.align		4
        /*0018*/ 	.word	0x00000000
	.align		4
        /*001c*/ 	.word	0xfffffffc


//--------------------- .text._Z6MatmulPfPKfiiS_S_ --------------------------
	.section	.text._Z6MatmulPfPKfiiS_S_,"ax",@progbits
	.align	128
        .global         _Z6MatmulPfPKfiiS_S_
        .type           _Z6MatmulPfPKfiiS_S_,@function
        .size           _Z6MatmulPfPKfiiS_S_,(.L_x_7 - _Z6MatmulPfPKfiiS_S_)
        .other          _Z6MatmulPfPKfiiS_S_,@"STO_CUDA_ENTRY STV_DEFAULT"
_Z6MatmulPfPKfiiS_S_:
.text._Z6MatmulPfPKfiiS_S_:
[----:B------:R-:W-:Y:S01]  /*0000*/  LDC R1, c[0x0][0x37c] ;  /* 0x0000df00ff017b82 */ /* 0x000fe20000000800 */
[----:B------:R-:W0:Y:S07]  /*0010*/  S2R R3, SR_TID.X ;  /* 0x0000000000037919 */ /* 0x000e2e0000002100 */
[----:B------:R-:W0:Y:S01]  /*0020*/  S2UR UR4, SR_CTAID.X ;  /* 0x00000000000479c3 */ /* 0x000e220000002500 */
[----:B------:R-:W1:Y:S07]  /*0030*/  LDCU UR5, c[0x0][0x394] ;  /* 0x00007280ff0577ac */ /* 0x000e6e0008000800 */
[----:B------:R-:W0:Y:S02]  /*0040*/  LDC R0, c[0x0][0x360] ;  /* 0x0000d800ff007b82 */ /* 0x000e240000000800 */
[----:B0-----:R-:W-:-:S05]  /*0050*/  IMAD R0, R0, UR4, R3 ;  /* 0x0000000400007c24 */ /* 0x001fca000f8e0203 */
[----:B-1----:R-:W-:-:S13]  /*0060*/  ISETP.GE.AND P0, PT, R0, UR5, PT ;  /* 0x0000000500007c0c */ /* 0x002fda000bf06270 */
[----:B------:R-:W-:Y:S05]  /*0070*/  @P0 EXIT ;  /* 0x000000000000094d */ /* 0x000fea0003800000 */
[----:B------:R-:W0:Y:S01]  /*0080*/  LDC.64 R2, c[0x0][0x3a0] ;  /* 0x0000e800ff027b82 */ /* 0x000e220000000a00 */
[----:B------:R-:W1:Y:S01]  /*0090*/  LDCU.64 UR12, c[0x0][0x358] ;  /* 0x00006b00ff0c77ac */ /* 0x000e620008000a00 */
[----:B------:R-:W2:Y:S01]  /*00a0*/  LDCU UR8, c[0x0][0x390] ;  /* 0x00007200ff0877ac */ /* 0x000ea20008000800 */
[----:B0-----:R-:W-:-:S05]  /*00b0*/  IMAD.WIDE R2, R0, 0x4, R2 ;  /* 0x0000000400027825 */ /* 0x001fca00078e0202 */
[----:B-1----:R0:W5:Y:S01]  /*00c0*/  LDG.E R15, desc[UR12][R2.64] ;  /* 0x0000000c020f7981 */ /* 0x002162000c1e1900 */
[----:B--2---:R-:W-:-:S09]  /*00d0*/  UISETP.GE.AND UP0, UPT, UR8, 0x1, UPT ;  /* 0x000000010800788c */ /* 0x004fd2000bf06270 */
[----:B0-----:R-:W-:Y:S05]  /*00e0*/  BRA.U !UP0, `(.L_x_0) ;  /* 0x0000000908607547 */ /* 0x001fea000b800000 */
[----:B------:R-:W-:Y:S01]  /*00f0*/  UISETP.GE.U32.AND UP1, UPT, UR8, 0x10, UPT ;  /* 0x000000100800788c */ /* 0x000fe2000bf26070 */
[----:B------:R-:W-:Y:S01]  /*0100*/  HFMA2 R8, -RZ, RZ, 0, 0 ;  /* 0x00000000ff087431 */ /* 0x000fe200000001ff */
[----:B------:R-:W-:Y:S02]  /*0110*/  ULOP3.LUT UR9, UR8, 0xf, URZ, 0xc0, !UPT ;  /* 0x0000000f08097892 */ /* 0x000fe4000f8ec0ff */
[----:B------:R-:W-:Y:S02]  /*0120*/  IMAD R7, R0, UR8, RZ ;  /* 0x0000000800077c24 */ /* 0x000fe4000f8e02ff */
[----:B------:R-:W-:-:S03]  /*0130*/  UISETP.NE.AND UP0, UPT, UR9, URZ, UPT ;  /* 0x000000ff0900728c */ /* 0x000fc6000bf05270 */
[----:B------:R-:W-:Y:S08]  /*0140*/  BRA.U !UP1, `(.L_x_1) ;  /* 0x0000000509147547 */ /* 0x000ff0000b800000 */
[----:B------:R-:W0:Y:S01]  /*0150*/  LDCU.64 UR6, c[0x0][0x388] ;  /* 0x00007100ff0677ac */ /* 0x000e220008000a00 */
[----:B------:R-:W-:Y:S01]  /*0160*/  MOV R6, R7 ;  /* 0x0000000700067202 */ /* 0x000fe20000000f00 */
[----:B------:R-:W1:Y:S01]  /*0170*/  LDCU.64 UR4, c[0x0][0x398] ;  /* 0x00007300ff0477ac */ /* 0x000e620008000a00 */
[----:B------:R-:W-:-:S04]  /*0180*/  ULOP3.LUT UR10, UR8, 0x7ffffff0, URZ, 0xc0, !UPT ;  /* 0x7ffffff0080a7892 */ /* 0x000fc8000f8ec0ff */
[----:B------:R-:W-:Y:S02]  /*0190*/  UIADD3 UR11, UPT, UPT, -UR10, URZ, URZ ;  /* 0x000000ff0a0b7290 */ /* 0x000fe4000fffe1ff */
[----:B------:R-:W-:Y:S01]  /*01a0*/  MOV R8, UR10 ;  /* 0x0000000a00087c02 */ /* 0x000fe20008000f00 */
[----:B0-----:R-:W-:-:S04]  /*01b0*/  UIADD3 UR6, UP1, UPT, UR6, 0x20, URZ ;  /* 0x0000002006067890 */ /* 0x001fc8000ff3e0ff */
[----:B------:R-:W-:Y:S02]  /*01c0*/  UIADD3.X UR7, UPT, UPT, URZ, UR7, URZ, UP1, !UPT ;  /* 0x00000007ff077290 */ /* 0x000fe40008ffe4ff */
[----:B-1----:R-:W-:Y:S01]  /*01d0*/  UIADD3 UR4, UP2, UPT, UR4, 0x20, URZ ;  /* 0x0000002004047890 */ /* 0x002fe2000ff5e0ff */
[----:B------:R-:W-:-:S03]  /*01e0*/  MOV R2, UR6 ;  /* 0x0000000600027c02 */ /* 0x000fc60008000f00 */
[----:B------:R-:W-:Y:S01]  /*01f0*/  MOV R3, UR7 ;  /* 0x0000000700037c02 */ /* 0x000fe20008000f00 */
[----:B------:R-:W-:-:S12]  /*0200*/  UIADD3.X UR5, UPT, UPT, URZ, UR5, URZ, UP2, !UPT ;  /* 0x00000005ff057290 */ /* 0x000fd800097fe4ff */
.L_x_2:
[----:B------:R-:W-:Y:S01]  /*0210*/  MOV R4, UR4 ;  /* 0x0000000400047c02 */ /* 0x000fe20008000f00 */
[----:B------:R-:W2:Y:S01]  /*0220*/  LDG.E R16, desc[UR12][R2.64+-0x20] ;  /* 0xffffe00c02107981 */ /* 0x000ea2000c1e1900 */
[----:B------:R-:W-:-:S03]  /*0230*/  MOV R5, UR5 ;  /* 0x0000000500057c02 */ /* 0x000fc60008000f00 */
[----:B------:R-:W3:Y:S01]  /*0240*/  LDG.E R18, desc[UR12][R2.64+-0x1c] ;  /* 0xffffe40c02127981 */ /* 0x000ee2000c1e1900 */
[----:B------:R-:W-:-:S03]  /*0250*/  IMAD.WIDE R4, R6, 0x4, R4 ;  /* 0x0000000406047825 */ /* 0x000fc600078e0204 */
[----:B------:R-:W4:Y:S04]  /*0260*/  LDG.E R19, desc[UR12][R2.64+-0x18] ;  /* 0xffffe80c02137981 */ /* 0x000f28000c1e1900 */
[----:B------:R-:W2:Y:S04]  /*0270*/  LDG.E R17, desc[UR12][R4.64+-0x20] ;  /* 0xffffe00c04117981 */ /* 0x000ea8000c1e1900 */
[----:B------:R-:W3:Y:S04]  /*0280*/  LDG.E R25, desc[UR12][R4.64+-0x1c] ;  /* 0xffffe40c04197981 */ /* 0x000ee8000c1e1900 */
[----:B------:R-:W4:Y:S04]  /*0290*/  LDG.E R20, desc[UR12][R4.64+-0x18] ;  /* 0xffffe80c04147981 */ /* 0x000f28000c1e1900 */
        /* <DEDUP_REMOVED lines=9> */
[----:B------:R-:W4:Y:S01]  /*0330*/  LDG.E R14, desc[UR12][R4.64+-0x4] ;  /* 0xfffffc0c040e7981 */ /* 0x000f22000c1e1900 */
[----:B--2--5:R-:W-:-:S03]  /*0340*/  FFMA R17, R16, R17, R15 ;  /* 0x0000001110117223 */ /* 0x024fc6000000000f */
[----:B------:R-:W2:Y:S04]  /*0350*/  LDG.E R15, desc[UR12][R2.64] ;  /* 0x0000000c020f7981 */ /* 0x000ea8000c1e1900 */
[----:B------:R-:W2:Y:S01]  /*0360*/  LDG.E R16, desc[UR12][R4.64] ;  /* 0x0000000c04107981 */ /* 0x000ea2000c1e1900 */
[----:B---3--:R-:W-:-:S03]  /*0370*/  FFMA R26, R18, R25, R17 ;  /* 0x00000019121a7223 */ /* 0x008fc60000000011 */
[----:B------:R-:W3:Y:S01]  /*0380*/  LDG.E R17, desc[UR12][R2.64+0x4] ;  /* 0x0000040c02117981 */ /* 0x000ee2000c1e1900 */
[----:B----4-:R-:W-:-:S03]  /*0390*/  FFMA R25, R19, R20, R26 ;  /* 0x0000001413197223 */ /* 0x010fc6000000001a */
[----:B------:R-:W3:Y:S04]  /*03a0*/  LDG.E R18, desc[UR12][R4.64+0x4] ;  /* 0x0000040c04127981 */ /* 0x000ee8000c1e1900 */
[----:B------:R-:W4:Y:S01]  /*03b0*/  LDG.E R19, desc[UR12][R2.64+0x8] ;  /* 0x0000080c02137981 */ /* 0x000f22000c1e1900 */
[----:B------:R-:W-:-:S03]  /*03c0*/  FFMA R26, R22, R21, R25 ;  /* 0x00000015161a7223 */ /* 0x000fc60000000019 */
[----:B------:R-:W4:Y:S04]  /*03d0*/  LDG.E R20, desc[UR12][R4.64+0x8] ;  /* 0x0000080c04147981 */ /* 0x000f28000c1e1900 */
        /* <DEDUP_REMOVED lines=9> */
[----:B------:R-:W4:Y:S04]  /*0470*/  LDG.E R12, desc[UR12][R2.64+0x18] ;  /* 0x0000180c020c7981 */ /* 0x000f28000c1e1900 */
[----:B------:R-:W4:Y:S04]  /*0480*/  LDG.E R11, desc[UR12][R4.64+0x18] ;  /* 0x0000180c040b7981 */ /* 0x000f28000c1e1900 */
[----:B------:R-:W4:Y:S04]  /*0490*/  LDG.E R26, desc[UR12][R4.64+0x1c] ;  /* 0x00001c0c041a7981 */ /* 0x000f28000c1e1900 */
[----:B------:R0:W4:Y:S01]  /*04a0*/  LDG.E R25, desc[UR12][R2.64+0x1c] ;  /* 0x00001c0c02197981 */ /* 0x000122000c1e1900 */
[----:B------:R-:W-:Y:S01]  /*04b0*/  FFMA R14, R13, R14, R28 ;  /* 0x0000000e0d0e7223 */ /* 0x000fe2000000001c */
[----:B------:R-:W-:-:S04]  /*04c0*/  UIADD3 UR11, UPT, UPT, UR11, 0x10, URZ ;  /* 0x000000100b0b7890 */ /* 0x000fc8000fffe0ff */
[----:B------:R-:W-:Y:S01]  /*04d0*/  UISETP.NE.AND UP1, UPT, UR11, URZ, UPT ;  /* 0x000000ff0b00728c */ /* 0x000fe2000bf25270 */
[----:B0-----:R-:W-:Y:S02]  /*04e0*/  IADD3 R2, P0, PT, R2, 0x40, RZ ;  /* 0x0000004002027810 */ /* 0x001fe40007f1e0ff */
[----:B------:R-:W-:Y:S02]  /*04f0*/  IADD3 R6, PT, PT, R6, 0x10, RZ ;  /* 0x0000001006067810 */ /* 0x000fe40007ffe0ff */
[----:B------:R-:W-:Y:S01]  /*0500*/  IADD3.X R3, PT, PT, RZ, R3, RZ, P0, !PT ;  /* 0x00000003ff037210 */ /* 0x000fe200007fe4ff */
[----:B--2---:R-:W-:-:S04]  /*0510*/  FFMA R14, R15, R16, R14 ;  /* 0x000000100f0e7223 */ /* 0x004fc8000000000e */
[----:B---3--:R-:W-:-:S04]  /*0520*/  FFMA R14, R17, R18, R14 ;  /* 0x00000012110e7223 */ /* 0x008fc8000000000e */
[----:B----4-:R-:W-:-:S04]  /*0530*/  FFMA R14, R19, R20, R14 ;  /* 0x00000014130e7223 */ /* 0x010fc8000000000e */
[----:B------:R-:W-:-:S04]  /*0540*/  FFMA R14, R21, R22, R14 ;  /* 0x00000016150e7223 */ /* 0x000fc8000000000e */
[----:B------:R-:W-:-:S04]  /*0550*/  FFMA R14, R23, R24, R14 ;  /* 0x00000018170e7223 */ /* 0x000fc8000000000e */
[----:B------:R-:W-:-:S04]  /*0560*/  FFMA R9, R9, R10, R14 ;  /* 0x0000000a09097223 */ /* 0x000fc8000000000e */
[----:B------:R-:W-:-:S04]  /*0570*/  FFMA R12, R12, R11, R9 ;  /* 0x0000000b0c0c7223 */ /* 0x000fc80000000009 */
[----:B------:R-:W-:Y:S01]  /*0580*/  FFMA R15, R25, R26, R12 ;  /* 0x0000001a190f7223 */ /* 0x000fe2000000000c */
[----:B------:R-:W-:Y:S06]  /*0590*/  BRA.U UP1, `(.L_x_2) ;  /* 0xfffffffd011c7547 */ /* 0x000fec000b83ffff */
.L_x_1:
[----:B------:R-:W-:Y:S05]  /*05a0*/  BRA.U !UP0, `(.L_x_0) ;  /* 0x0000000508307547 */ /* 0x000fea000b800000 */
[----:B------:R-:W-:Y:S02]  /*05b0*/  UISETP.GE.U32.AND UP0, UPT, UR9, 0x8, UPT ;  /* 0x000000080900788c */ /* 0x000fe4000bf06070 */
[----:B------:R-:W-:-:S04]  /*05c0*/  ULOP3.LUT UR5, UR8, 0x7, URZ, 0xc0, !UPT ;  /* 0x0000000708057892 */ /* 0x000fc8000f8ec0ff */
[----:B------:R-:W-:-:S03]  /*05d0*/  UISETP.NE.AND UP1, UPT, UR5, URZ, UPT ;  /* 0x000000ff0500728c */ /* 0x000fc6000bf25270 */
[----:B------:R-:W-:Y:S08]  /*05e0*/  BRA.U !UP0, `(.L_x_3) ;  /* 0x0000000108787547 */ /* 0x000ff0000b800000 */
[----:B------:R-:W0:Y:S01]  /*05f0*/  LDC.64 R2, c[0x0][0x398] ;  /* 0x0000e600ff027b82 */ /* 0x000e220000000a00 */
[----:B------:R-:W-:-:S07]  /*0600*/  IADD3 R9, PT, PT, R7, R8, RZ ;  /* 0x0000000807097210 */ /* 0x000fce0007ffe0ff */
[----:B------:R-:W1:Y:S01]  /*0610*/  LDC.64 R4, c[0x0][0x388] ;  /* 0x0000e200ff047b82 */ /* 0x000e620000000a00 */
[----:B0-----:R-:W-:-:S05]  /*0620*/  IMAD.WIDE R2, R9, 0x4, R2 ;  /* 0x0000000409027825 */ /* 0x001fca00078e0202 */
[----:B------:R-:W2:Y:S01]  /*0630*/  LDG.E R11, desc[UR12][R2.64] ;  /* 0x0000000c020b7981 */ /* 0x000ea2000c1e1900 */
[----:B-1----:R-:W-:-:S03]  /*0640*/  IMAD.WIDE.U32 R4, R8, 0x4, R4 ;  /* 0x0000000408047825 */ /* 0x002fc600078e0004 */
[----:B------:R-:W3:Y:S04]  /*0650*/  LDG.E R12, desc[UR12][R2.64+0x4] ;  /* 0x0000040c020c7981 */ /* 0x000ee8000c1e1900 */
        /* <DEDUP_REMOVED lines=14> */
[----:B------:R-:W-:Y:S01]  /*0740*/  IADD3 R8, PT, PT, R8, 0x8, RZ ;  /* 0x0000000808087810 */ /* 0x000fe20007ffe0ff */
[----:B--2--5:R-:W-:-:S04]  /*0750*/  FFMA R10, R10, R11, R15 ;  /* 0x0000000b0a0a7223 */ /* 0x024fc8000000000f */
[----:B---3--:R-:W-:-:S04]  /*0760*/  FFMA R10, R13, R12, R10 ;  /* 0x0000000c0d0a7223 */ /* 0x008fc8000000000a */
[----:B----4-:R-:W-:-:S04]  /*0770*/  FFMA R10, R17, R14, R10 ;  /* 0x0000000e110a7223 */ /* 0x010fc8000000000a */
[----:B------:R-:W-:-:S04]  /*0780*/  FFMA R10, R19, R16, R10 ;  /* 0x00000010130a7223 */ /* 0x000fc8000000000a */
[----:B------:R-:W-:-:S04]  /*0790*/  FFMA R10, R21, R18, R10 ;  /* 0x00000012150a7223 */ /* 0x000fc8000000000a */
[----:B------:R-:W-:-:S04]  /*07a0*/  FFMA R23, R23, R20, R10 ;  /* 0x0000001417177223 */ /* 0x000fc8000000000a */
[----:B------:R-:W-:-:S04]  /*07b0*/  FFMA R6, R6, R9, R23 ;  /* 0x0000000906067223 */ /* 0x000fc80000000017 */
[----:B------:R-:W-:-:S07]  /*07c0*/  FFMA R15, R25, R22, R6 ;  /* 0x00000016190f7223 */ /* 0x000fce0000000006 */
.L_x_3:
        /* <DEDUP_REMOVED lines=22> */
[----:B------:R-:W-:-:S07]  /*0930*/  FFMA R15, R17, R14, R6 ;  /* 0x0000000e110f7223 */ /* 0x000fce0000000006 */
.L_x_4:
[----:B------:R-:W-:Y:S05]  /*0940*/  BRA.U !UP1, `(.L_x_0) ;  /* 0x0000000109487547 */ /* 0x000fea000b800000 */
[----:B------:R-:W0:Y:S01]  /*0950*/  LDC.64 R2, c[0x0][0x388] ;  /* 0x0000e200ff027b82 */ /* 0x000e220000000a00 */
[----:B------:R-:W-:Y:S01]  /*0960*/  IADD3 R7, PT, PT, R7, R8, RZ ;  /* 0x0000000807077210 */ /* 0x000fe20007ffe0ff */
[----:B------:R-:W-:-:S06]  /*0970*/  UIADD3 UR4, UPT, UPT, -UR4, URZ, URZ ;  /* 0x000000ff04047290 */ /* 0x000fcc000fffe1ff */
[----:B------:R-:W1:Y:S01]  /*0980*/  LDC.64 R10, c[0x0][0x398] ;  /* 0x0000e600ff0a7b82 */ /* 0x000e620000000a00 */
[----:B0-----:R-:W-:-:S03]  /*0990*/  IMAD.WIDE.U32 R2, R8, 0x4, R2 ;  /* 0x0000000408027825 */ /* 0x001fc600078e0002 */
[----:B------:R-:W-:Y:S02]  /*09a0*/  MOV R6, R2 ;  /* 0x0000000200067202 */ /* 0x000fe40000000f00 */
[----:B------:R-:W-:-:S07]  /*09b0*/  MOV R5, R3 ;  /* 0x0000000300057202 */ /* 0x000fce0000000f00 */
.L_x_5:
[----:B-1----:R-:W-:Y:S01]  /*09c0*/  IMAD.WIDE R2, R7, 0x4, R10 ;  /* 0x0000000407027825 */ /* 0x002fe200078e020a */
[----:B------:R-:W-:-:S05]  /*09d0*/  MOV R4, R6 ;  /* 0x0000000600047202 */ /* 0x000fca0000000f00 */
[----:B------:R-:W2:Y:S04]  /*09e0*/  LDG.E R2, desc[UR12][R2.64] ;  /* 0x0000000c02027981 */ /* 0x000ea8000c1e1900 */
[----:B------:R0:W2:Y:S01]  /*09f0*/  LDG.E R4, desc[UR12][R4.64] ;  /* 0x0000000c04047981 */ /* 0x0000a2000c1e1900 */
[----:B------:R-:W-:Y:S01]  /*0a00*/  UIADD3 UR4, UPT, UPT, UR4, 0x1, URZ ;  /* 0x0000000104047890 */ /* 0x000fe2000fffe0ff */
[----:B------:R-:W-:Y:S02]  /*0a10*/  IADD3 R6, P0, PT, R6, 0x4, RZ ;  /* 0x0000000406067810 */ /* 0x000fe40007f1e0ff */
[----:B------:R-:W-:Y:S01]  /*0a20*/  IADD3 R7, PT, PT, R7, 0x1, RZ ;  /* 0x0000000107077810 */ /* 0x000fe20007ffe0ff */
[----:B------:R-:W-:Y:S01]  /*0a30*/  UISETP.NE.AND UP0, UPT, UR4, URZ, UPT ;  /* 0x000000ff0400728c */ /* 0x000fe2000bf05270 */
[----:B0-----:R-:W-:Y:S01]  /*0a40*/  IADD3.X R5, PT, PT, RZ, R5, RZ, P0, !PT ;  /* 0x00000005ff057210 */ /* 0x001fe200007fe4ff */
[----:B--2--5:R-:W-:-:S07]  /*0a50*/  FFMA R15, R4, R2, R15 ;  /* 0x00000002040f7223 */ /* 0x024fce000000000f */
[----:B------:R-:W-:Y:S05]  /*0a60*/  BRA.U UP0, `(.L_x_5) ;  /* 0xfffffffd00d47547 */ /* 0x000fea000b83ffff */
.L_x_0:
[----:B------:R-:W0:Y:S02]  /*0a70*/  LDC.64 R2, c[0x0][0x380] ;  /* 0x0000e000ff027b82 */ /* 0x000e240000000a00 */
[----:B0-----:R-:W-:-:S05]  /*0a80*/  IMAD.WIDE R2, R0, 0x4, R2 ;  /* 0x0000000400027825 */ /* 0x001fca00078e0202 */
[----:B-----5:R-:W-:Y:S01]  /*0a90*/  STG.E desc[UR12][R2.64], R15 ;  /* 0x0000000f02007986 */ /* 0x020fe2000c10190c */
[----:B------:R-:W-:Y:S05]  /*0aa0*/  EXIT ;  /* 0x000000000000794d */ /* 0x000fea0003800000 */
.L_x_6:
[----:B------:R-:W-:-:S00]  /*0ab0*/  BRA `(.L_x_6) ;  /* 0xfffffffc00fc7947 */ /* 0x000fc0000383ffff */
[----:B------:R-:W-:-:S00]  /*0ac0*/  NOP ;  /* 0x0000000000007918 */ /* 0x000fc00000000000 */
        /* <DEDUP_REMOVED lines=11> */
.L_x_7:


//--------------------- .nv.shared.reserved.0     --------------------------
	.section	.nv.shared.reserved.0,"aw",@nobits
	.weak		__nv_reservedSMEM_offset_0_alias
	.size		__nv_reservedSMEM_offset_0_alias, 0, 64
	.other		__nv_reservedSMEM_offset_0_alias,@"STO_CUDA_RESERVED_SHARED STV_DEFAULT"
__nv_reservedSMEM_offset_0_alias:
	.zero		0
	.zero		64


//--------------------- .nv.constant0._Z6MatmulPfPKfiiS_S_ --------------------------
	.section	.nv.constant0._Z6MatmulPfPKfiiS_S_,"a",@progbits
	.sectionflags	@""
	.align	4
.nv.constant0._Z6MatmulPfPKfiiS_S_:
	.zero		936


//--------------------- SYMBOLS --------------------------

	.type		.nv.reservedSmem.offset0,@object
	.size		.nv.reservedSmem.offset0,0x4
